	.headerflags	@"EF_CUDA_TEXMODE_UNIFIED EF_CUDA_64BIT_ADDRESS EF_CUDA_ACCELERATORS EF_CUDA_SM90 EF_CUDA_VIRTUAL_SM(EF_CUDA_SM90)"
	.elftype	@"ET_EXEC"


//--------------------- .nv.info                  --------------------------
	.section	.nv.info,"",@"SHT_CUDA_INFO"
	.align	4


	//----- nvinfo : EIATTR_REGCOUNT
	.align		4
        /*0000*/ 	.byte	0x04, 0x2f
        /*0002*/ 	.short	(.L_1 - .L_0)
	.align		4
.L_0:
        /*0004*/ 	.word	index@(triton_per_fused_native_group_norm_10)
        /*0008*/ 	.word	0x0000001a


	//----- nvinfo : EIATTR_MIN_STACK_SIZE
	.align		4
.L_1:
        /*000c*/ 	.byte	0x04, 0x12
        /*000e*/ 	.short	(.L_3 - .L_2)
	.align		4
.L_2:
        /*0010*/ 	.word	index@(triton_per_fused_native_group_norm_10)
        /*0014*/ 	.word	0x00000000


	//----- nvinfo : EIATTR_FRAME_SIZE
	.align		4
.L_3:
        /*0018*/ 	.byte	0x04, 0x11
        /*001a*/ 	.short	(.L_5 - .L_4)
	.align		4
.L_4:
        /*001c*/ 	.word	index@(triton_per_fused_native_group_norm_10)
        /*0020*/ 	.word	0x00000000


	//----- nvinfo : EIATTR_MIN_STACK_SIZE
	.align		4
.L_5:
        /*0024*/ 	.byte	0x04, 0x12
        /*0026*/ 	.short	(.L_7 - .L_6)
	.align		4
.L_6:
        /*0028*/ 	.word	index@(triton_per_fused_native_group_norm_10)
        /*002c*/ 	.word	0x00000000
.L_7:


//--------------------- .nv.info.triton_per_fused_native_group_norm_10 --------------------------
	.section	.nv.info.triton_per_fused_native_group_norm_10,"",@"SHT_CUDA_INFO"
	.sectionflags	@""
	.align	4


	//----- nvinfo : EIATTR_CUDA_API_VERSION
	.align		4
        /*0000*/ 	.byte	0x04, 0x37
        /*0002*/ 	.short	(.L_9 - .L_8)
.L_8:
        /*0004*/ 	.word	0x0000007c


	//----- nvinfo : EIATTR_KPARAM_INFO
	.align		4
.L_9:
        /*0008*/ 	.byte	0x04, 0x17
        /*000a*/ 	.short	(.L_11 - .L_10)
.L_10:
        /*000c*/ 	.word	0x00000000
        /*0010*/ 	.short	0x0006
        /*0012*/ 	.short	0x002c
        /*0014*/ 	.byte	0x00, 0xf0, 0x11, 0x00


	//----- nvinfo : EIATTR_KPARAM_INFO
	.align		4
.L_11:
        /*0018*/ 	.byte	0x04, 0x17
        /*001a*/ 	.short	(.L_13 - .L_12)
.L_12:
        /*001c*/ 	.word	0x00000000
        /*0020*/ 	.short	0x0005
        /*0022*/ 	.short	0x0028
        /*0024*/ 	.byte	0x00, 0xf0, 0x11, 0x00


	//----- nvinfo : EIATTR_KPARAM_INFO
	.align		4
.L_13:
        /*0028*/ 	.byte	0x04, 0x17
        /*002a*/ 	.short	(.L_15 - .L_14)
.L_14:
        /*002c*/ 	.word	0x00000000
        /*0030*/ 	.short	0x0004
        /*0032*/ 	.short	0x0020
        /*0034*/ 	.byte	0x00, 0xf4, 0x21, 0x00


	//----- nvinfo : EIATTR_KPARAM_INFO
	.align		4
.L_15:
        /*0038*/ 	.byte	0x04, 0x17
        /*003a*/ 	.short	(.L_17 - .L_16)
.L_16:
        /*003c*/ 	.word	0x00000000
        /*0040*/ 	.short	0x0003
        /*0042*/ 	.short	0x0018
        /*0044*/ 	.byte	0x00, 0xf4, 0x21, 0x00


	//----- nvinfo : EIATTR_KPARAM_INFO
	.align		4
.L_17:
        /*0048*/ 	.byte	0x04, 0x17
        /*004a*/ 	.short	(.L_19 - .L_18)
.L_18:
        /*004c*/ 	.word	0x00000000
        /*0050*/ 	.short	0x0002
        /*0052*/ 	.short	0x0010
        /*0054*/ 	.byte	0x00, 0xf4, 0x21, 0x00


	//----- nvinfo : EIATTR_KPARAM_INFO
	.align		4
.L_19:
        /*0058*/ 	.byte	0x04, 0x17
        /*005a*/ 	.short	(.L_21 - .L_20)
.L_20:
        /*005c*/ 	.word	0x00000000
        /*0060*/ 	.short	0x0001
        /*0062*/ 	.short	0x0008
        /*0064*/ 	.byte	0x00, 0xf4, 0x21, 0x00


	//----- nvinfo : EIATTR_KPARAM_INFO
	.align		4
.L_21:
        /*0068*/ 	.byte	0x04, 0x17
        /*006a*/ 	.short	(.L_23 - .L_22)
.L_22:
        /*006c*/ 	.word	0x00000000
        /*0070*/ 	.short	0x0000
        /*0072*/ 	.short	0x0000
        /*0074*/ 	.byte	0x00, 0xf4, 0x21, 0x00


	//----- nvinfo : EIATTR_SPARSE_MMA_MASK
	.align		4
.L_23:
        /*0078*/ 	.byte	0x03, 0x50
        /*007a*/ 	.short	0x0000


	//----- nvinfo : EIATTR_MAXREG_COUNT
	.align		4
        /*007c*/ 	.byte	0x03, 0x1b
        /*007e*/ 	.short	0x00ff


	//----- nvinfo : EIATTR_COOP_GROUP_MASK_REGIDS
	.align		4
        /*0080*/ 	.byte	0x04, 0x29
        /*0082*/ 	.short	(.L_25 - .L_24)


	//   ....[0]....
.L_24:
        /*0084*/ 	.word	0xffffffff


	//   ....[1]....
        /*0088*/ 	.word	0xffffffff


	//   ....[2]....
        /*008c*/ 	.word	0xffffffff


	//   ....[3]....
        /*0090*/ 	.word	0xffffffff


	//   ....[4]....
        /*0094*/ 	.word	0xffffffff


	//   ....[5]....
        /*0098*/ 	.word	0xffffffff


	//   ....[6]....
        /*009c*/ 	.word	0xffffffff


	//   ....[7]....
        /*00a0*/ 	.word	0xffffffff


	//   ....[8]....
        /*00a4*/ 	.word	0xffffffff


	//   ....[9]....
        /*00a8*/ 	.word	0xffffffff


	//----- nvinfo : EIATTR_COOP_GROUP_INSTR_OFFSETS
	.align		4
.L_25:
        /*00ac*/ 	.byte	0x04, 0x28
        /*00ae*/ 	.short	(.L_27 - .L_26)


	//   ....[0]....
.L_26:
        /*00b0*/ 	.word	0x00000520


	//   ....[1]....
        /*00b4*/ 	.word	0x00000550


	//   ....[2]....
        /*00b8*/ 	.word	0x000005e0


	//   ....[3]....
        /*00bc*/ 	.word	0x00000600


	//   ....[4]....
        /*00c0*/ 	.word	0x00000620


	//   ....[5]....
        /*00c4*/ 	.word	0x00000710


	//   ....[6]....
        /*00c8*/ 	.word	0x00000730


	//   ....[7]....
        /*00cc*/ 	.word	0x000007a0


	//   ....[8]....
        /*00d0*/ 	.word	0x000007c0


	//   ....[9]....
        /*00d4*/ 	.word	0x000007e0


	//----- nvinfo : EIATTR_EXIT_INSTR_OFFSETS
	.align		4
.L_27:
        /*00d8*/ 	.byte	0x04, 0x1c
        /*00da*/ 	.short	(.L_29 - .L_28)


	//   ....[0]....
.L_28:
        /*00dc*/ 	.word	0x000008c0


	//   ....[1]....
        /*00e0*/ 	.word	0x000008f0


	//----- nvinfo : EIATTR_REQNTID
	.align		4
.L_29:
        /*00e4*/ 	.byte	0x04, 0x10
        /*00e6*/ 	.short	(.L_31 - .L_30)
.L_30:
        /*00e8*/ 	.word	0x00000100
        /*00ec*/ 	.word	0x00000001
        /*00f0*/ 	.word	0x00000001


	//----- nvinfo : EIATTR_CBANK_PARAM_SIZE
	.align		4
.L_31:
        /*00f4*/ 	.byte	0x03, 0x19
        /*00f6*/ 	.short	0x0030


	//----- nvinfo : EIATTR_PARAM_CBANK
	.align		4
        /*00f8*/ 	.byte	0x04, 0x0a
        /*00fa*/ 	.short	(.L_33 - .L_32)
	.align		4
.L_32:
        /*00fc*/ 	.word	index@(.nv.constant0.triton_per_fused_native_group_norm_10)
        /*0100*/ 	.short	0x0210
        /*0102*/ 	.short	0x0030


	//----- nvinfo : EIATTR_SW_WAR
	.align		4
.L_33:
        /*0104*/ 	.byte	0x04, 0x36
        /*0106*/ 	.short	(.L_35 - .L_34)
.L_34:
        /*0108*/ 	.word	0x00000008
.L_35:


//--------------------- .nv.callgraph             --------------------------
	.section	.nv.callgraph,"",@"SHT_CUDA_CALLGRAPH"
	.align	4
	.sectionentsize	8
	.align		4
        /*0000*/ 	.word	0x00000000
	.align		4
        /*0004*/ 	.word	0xffffffff
	.align		4
        /*0008*/ 	.word	0x00000000
	.align		4
        /*000c*/ 	.word	0xfffffffe
	.align		4
        /*0010*/ 	.word	0x00000000
	.align		4
        /*0014*/ 	.word	0xfffffffd
	.align		4
        /*0018*/ 	.word	0x00000000
	.align		4
        /*001c*/ 	.word	0xfffffffc


//--------------------- .text.triton_per_fused_native_group_norm_10 --------------------------
	.section	.text.triton_per_fused_native_group_norm_10,"ax",@progbits
	.sectionflags	@"SHF_BARRIERS=1"
	.align	128
        .global         triton_per_fused_native_group_norm_10
        .type           triton_per_fused_native_group_norm_10,@function
        .size           triton_per_fused_native_group_norm_10,(.L_x_1 - triton_per_fused_native_group_norm_10)
        .other          triton_per_fused_native_group_norm_10,@"STO_CUDA_ENTRY STV_DEFAULT"
triton_per_fused_native_group_norm_10:
.text.triton_per_fused_native_group_norm_10:
[----:B------:R-:W0:Y:S01]  /*0000*/  LDC R1, c[0x0][0x28] ;  /* 0x00000a00ff017b82 */ /* 0x000e220000000800 */
[----:B------:R-:W1:Y:S01]  /*0010*/  S2R R14, SR_TID.X ;  /* 0x00000000000e7919 */ /* 0x000e620000002100 */
[----:B------:R-:W-:Y:S01]  /*0020*/  ULDC.64 UR6, c[0x0][0x208] ;  /* 0x0000820000067ab9 */ /* 0x000fe20000000a00 */
[----:B------:R-:W2:Y:S01]  /*0030*/  S2R R6, SR_CTAID.X ;  /* 0x0000000000067919 */ /* 0x000ea20000002500 */
[----:B-1----:R-:W-:Y:S02]  /*0040*/  LOP3.LUT R15, R14, 0x7, RZ, 0xc0, !PT ;  /* 0x000000070e0f7812 */ /* 0x002fe400078ec0ff */
[----:B--2---:R-:W-:-:S03]  /*0050*/  SHF.R.S32.HI R7, RZ, 0x1c, R6 ;  /* 0x0000001cff077819 */ /* 0x004fc60000011406 */
[----:B------:R-:W-:Y:S01]  /*0060*/  IMAD R0, R6, 0x8, R15 ;  /* 0x0000000806007824 */ /* 0x000fe200078e020f */
[----:B------:R-:W-:-:S04]  /*0070*/  SGXT R7, R7, 0x1 ;  /* 0x000000010707781a */ /* 0x000fc80000000200 */
[----:B------:R-:W-:Y:S02]  /*0080*/  SHF.R.S32.HI R3, RZ, 0x1f, R0 ;  /* 0x0000001fff037819 */ /* 0x000fe40000011400 */
[-C--:B------:R-:W-:Y:S02]  /*0090*/  LEA.HI R7, R7, R0.reuse, RZ, 0xc ;  /* 0x0000000007077211 */ /* 0x080fe400078f60ff */
[----:B------:R-:W-:-:S03]  /*00a0*/  LEA.HI R3, R3, R0, RZ, 0x6 ;  /* 0x0000000003037211 */ /* 0x000fc600078f30ff */
[----:B------:R-:W-:Y:S01]  /*00b0*/  IMAD.SHL.U32 R7, R7, 0x80, RZ ;  /* 0x0000008007077824 */ /* 0x000fe200078e00ff */
[----:B------:R-:W-:Y:S02]  /*00c0*/  SHF.R.S32.HI R2, RZ, 0x6, R3 ;  /* 0x00000006ff027819 */ /* 0x000fe40000011403 */
[----:B------:R-:W-:Y:S02]  /*00d0*/  LOP3.LUT R3, R3, 0x7fffffc0, RZ, 0xc0, !PT ;  /* 0x7fffffc003037812 */ /* 0x000fe400078ec0ff */
[----:B------:R-:W-:Y:S02]  /*00e0*/  LEA.HI R4, R2, R2, RZ, 0x6 ;  /* 0x0000000202047211 */ /* 0x000fe400078f30ff */
[----:B------:R-:W-:Y:S01]  /*00f0*/  LOP3.LUT R6, R7, 0xfff80000, RZ, 0xc0, !PT ;  /* 0xfff8000007067812 */ /* 0x000fe200078ec0ff */
[----:B------:R-:W-:Y:S01]  /*0100*/  IMAD.IADD R3, R0, 0x1, -R3 ;  /* 0x0000000100037824 */ /* 0x000fe200078e0a03 */
[----:B------:R-:W-:Y:S02]  /*0110*/  LOP3.LUT R5, R4, 0x1ffffc0, RZ, 0xc0, !PT ;  /* 0x01ffffc004057812 */ /* 0x000fe400078ec0ff */
[----:B------:R-:W-:-:S02]  /*0120*/  SHF.R.U32.HI R4, RZ, 0x3, R14 ;  /* 0x00000003ff047819 */ /* 0x000fc4000001160e */
[----:B------:R-:W-:Y:S01]  /*0130*/  LEA R6, R3, R6, 0x1 ;  /* 0x0000000603067211 */ /* 0x000fe200078e08ff */
[----:B------:R-:W-:Y:S01]  /*0140*/  IMAD.IADD R5, R2, 0x1, -R5 ;  /* 0x0000000102057824 */ /* 0x000fe200078e0a05 */
[----:B------:R-:W-:-:S04]  /*0150*/  SGXT.U32 R2, R4, 0x5 ;  /* 0x000000050402781a */ /* 0x000fc80000000000 */
[----:B------:R-:W-:Y:S02]  /*0160*/  SHF.L.U32 R9, R5, 0x7, RZ ;  /* 0x0000000705097819 */ /* 0x000fe400000006ff */
[----:B------:R-:W-:Y:S02]  /*0170*/  SHF.R.S32.HI R10, RZ, 0x18, R5 ;  /* 0x00000018ff0a7819 */ /* 0x000fe40000011405 */
[----:B------:R-:W-:Y:S01]  /*0180*/  LOP3.LUT R9, R9, R2, RZ, 0xfc, !PT ;  /* 0x0000000209097212 */ /* 0x000fe200078efcff */
[----:B------:R-:W1:Y:S01]  /*0190*/  LDC.64 R4, c[0x0][0x210] ;  /* 0x00008400ff047b82 */ /* 0x000e620000000a00 */
[----:B------:R-:W-:Y:S02]  /*01a0*/  SGXT R10, R10, 0x1 ;  /* 0x000000010a0a781a */ /* 0x000fe40000000200 */
[----:B------:R-:W-:Y:S02]  /*01b0*/  LOP3.LUT R7, R9, 0x20, RZ, 0xfc, !PT ;  /* 0x0000002009077812 */ /* 0x000fe400078efcff */
[----:B------:R-:W-:-:S02]  /*01c0*/  LEA.HI R11, R10, R9, RZ, 0xc ;  /* 0x000000090a0b7211 */ /* 0x000fc400078f60ff */
[----:B------:R-:W-:Y:S01]  /*01d0*/  LOP3.LUT R8, R9, 0x40, RZ, 0xfc, !PT ;  /* 0x0000004009087812 */ /* 0x000fe200078efcff */
[----:B------:R-:W2:Y:S01]  /*01e0*/  LDC.64 R2, c[0x0][0x218] ;  /* 0x00008600ff027b82 */ /* 0x000ea20000000a00 */
[----:B------:R-:W-:Y:S02]  /*01f0*/  LOP3.LUT R12, R11, 0x1fff000, RZ, 0xc0, !PT ;  /* 0x01fff0000b0c7812 */ /* 0x000fe400078ec0ff */
[C---:B------:R-:W-:Y:S02]  /*0200*/  LEA.HI R13, R10.reuse, R7, RZ, 0xc ;  /* 0x000000070a0d7211 */ /* 0x040fe400078f60ff */
[----:B------:R-:W-:Y:S01]  /*0210*/  LEA.HI R19, R10, R8, RZ, 0xc ;  /* 0x000000080a137211 */ /* 0x000fe200078f60ff */
[C---:B------:R-:W-:Y:S01]  /*0220*/  IMAD.IADD R12, R9.reuse, 0x1, -R12 ;  /* 0x00000001090c7824 */ /* 0x040fe200078e0a0c */
[----:B------:R-:W-:Y:S02]  /*0230*/  LOP3.LUT R9, R9, 0x60, RZ, 0xfc, !PT ;  /* 0x0000006009097812 */ /* 0x000fe400078efcff */
[----:B------:R-:W-:-:S02]  /*0240*/  LOP3.LUT R18, R13, 0x1fff000, RZ, 0xc0, !PT ;  /* 0x01fff0000d127812 */ /* 0x000fc400078ec0ff */
[----:B------:R-:W-:Y:S02]  /*0250*/  LOP3.LUT R21, R19, 0x1fff000, RZ, 0xc0, !PT ;  /* 0x01fff00013157812 */ /* 0x000fe400078ec0ff */
[----:B------:R-:W-:Y:S02]  /*0260*/  LEA.HI R23, R10, R9, RZ, 0xc ;  /* 0x000000090a177211 */ /* 0x000fe400078f60ff */
[-C--:B------:R-:W-:Y:S01]  /*0270*/  LEA.HI.SX32 R11, R11, R6.reuse, 0x14 ;  /* 0x000000060b0b7211 */ /* 0x080fe200078fa2ff */
[----:B------:R-:W-:Y:S01]  /*0280*/  IMAD.IADD R21, R8, 0x1, -R21 ;  /* 0x0000000108157824 */ /* 0x000fe200078e0a15 */
[----:B------:R-:W-:Y:S02]  /*0290*/  IADD3 R18, R7, -R18, RZ ;  /* 0x8000001207127210 */ /* 0x000fe40007ffe0ff */
[----:B------:R-:W-:Y:S01]  /*02a0*/  LEA.HI.SX32 R13, R13, R6, 0x14 ;  /* 0x000000060d0d7211 */ /* 0x000fe200078fa2ff */
[----:B------:R-:W-:Y:S01]  /*02b0*/  IMAD R11, R12, 0x80, R11 ;  /* 0x000000800c0b7824 */ /* 0x000fe200078e020b */
[----:B------:R-:W-:-:S02]  /*02c0*/  LOP3.LUT R8, R23, 0x1fff000, RZ, 0xc0, !PT ;  /* 0x01fff00017087812 */ /* 0x000fc400078ec0ff */
[-C--:B------:R-:W-:Y:S02]  /*02d0*/  LEA.HI.SX32 R10, R19, R6.reuse, 0x14 ;  /* 0x00000006130a7211 */ /* 0x080fe400078fa2ff */
[----:B------:R-:W-:Y:S01]  /*02e0*/  LEA R13, R18, R13, 0x7 ;  /* 0x0000000d120d7211 */ /* 0x000fe200078e38ff */
[----:B------:R-:W-:Y:S01]  /*02f0*/  IMAD.IADD R8, R9, 0x1, -R8 ;  /* 0x0000000109087824 */ /* 0x000fe200078e0a08 */
[----:B------:R-:W-:Y:S01]  /*0300*/  LEA.HI.SX32 R23, R23, R6, 0x14 ;  /* 0x0000000617177211 */ /* 0x000fe200078fa2ff */
[----:B------:R-:W-:Y:S02]  /*0310*/  IMAD R19, R21, 0x80, R10 ;  /* 0x0000008015137824 */ /* 0x000fe400078e020a */
[----:B-1----:R-:W-:Y:S01]  /*0320*/  IMAD.WIDE R20, R11, 0x4, R4 ;  /* 0x000000040b147825 */ /* 0x002fe200078e0204 */
[----:B------:R-:W-:-:S03]  /*0330*/  LEA R23, R8, R23, 0x7 ;  /* 0x0000001708177211 */ /* 0x000fc600078e38ff */
[----:B------:R-:W-:Y:S02]  /*0340*/  IMAD.WIDE R6, R13, 0x4, R4 ;  /* 0x000000040d067825 */ /* 0x000fe400078e0204 */
[----:B------:R-:W3:Y:S02]  /*0350*/  LDG.E.EL R20, desc[UR6][R20.64] ;  /* 0x0000000614147981 */ /* 0x000ee4000c2e1900 */
[--C-:B--2---:R-:W-:Y:S02]  /*0360*/  IMAD.WIDE R10, R11, 0x4, R2.reuse ;  /* 0x000000040b0a7825 */ /* 0x104fe400078e0202 */
[----:B------:R-:W2:Y:S02]  /*0370*/  LDG.E.EL R6, desc[UR6][R6.64] ;  /* 0x0000000606067981 */ /* 0x000ea4000c2e1900 */
[----:B------:R-:W-:Y:S02]  /*0380*/  IMAD.WIDE R12, R13, 0x4, R2 ;  /* 0x000000040d0c7825 */ /* 0x000fe400078e0202 */
[----:B------:R-:W3:Y:S02]  /*0390*/  LDG.E.EL R11, desc[UR6][R10.64] ;  /* 0x000000060a0b7981 */ /* 0x000ee4000c2e1900 */
[----:B------:R-:W-:-:S02]  /*03a0*/  IMAD.WIDE R8, R19, 0x4, R4 ;  /* 0x0000000413087825 */ /* 0x000fc400078e0204 */
[----:B------:R-:W2:Y:S02]  /*03b0*/  LDG.E.EL R13, desc[UR6][R12.64] ;  /* 0x000000060c0d7981 */ /* 0x000ea4000c2e1900 */
[----:B------:R-:W-:Y:S02]  /*03c0*/  IMAD.WIDE R18, R19, 0x4, R2 ;  /* 0x0000000413127825 */ /* 0x000fe400078e0202 */
[----:B------:R-:W4:Y:S02]  /*03d0*/  LDG.E.EL R8, desc[UR6][R8.64] ;  /* 0x0000000608087981 */ /* 0x000f24000c2e1900 */
[C---:B------:R-:W-:Y:S02]  /*03e0*/  IMAD.WIDE R4, R23.reuse, 0x4, R4 ;  /* 0x0000000417047825 */ /* 0x040fe400078e0204 */
[----:B------:R-:W4:Y:S02]  /*03f0*/  LDG.E.EL R19, desc[UR6][R18.64] ;  /* 0x0000000612137981 */ /* 0x000f24000c2e1900 */
[----:B------:R-:W-:-:S02]  /*0400*/  IMAD.WIDE R2, R23, 0x4, R2 ;  /* 0x0000000417027825 */ /* 0x000fc400078e0202 */
[----:B------:R-:W5:Y:S04]  /*0410*/  LDG.E.EL R4, desc[UR6][R4.64] ;  /* 0x0000000604047981 */ /* 0x000f68000c2e1900 */
[----:B------:R1:W5:Y:S01]  /*0420*/  LDG.E.EL R3, desc[UR6][R2.64] ;  /* 0x0000000602037981 */ /* 0x000362000c2e1900 */
[----:B------:R-:W1:Y:S01]  /*0430*/  S2UR UR5, SR_CgaCtaId ;  /* 0x00000000000579c3 */ /* 0x000e620000008800 */
[----:B------:R-:W-:Y:S01]  /*0440*/  UMOV UR4, 0x400 ;  /* 0x0000040000047882 */ /* 0x000fe20000000000 */
[----:B01----:R-:W-:-:S04]  /*0450*/  LOP3.LUT R2, R14, 0x1f, RZ, 0xc0, !PT ;  /* 0x0000001f0e027812 */ /* 0x003fc800078ec0ff */
[----:B------:R-:W-:Y:S01]  /*0460*/  ISETP.GE.U32.AND P1, PT, R2, 0x8, PT ;  /* 0x000000080200780c */ /* 0x000fe20003f26070 */
[----:B------:R-:W-:Y:S01]  /*0470*/  UPRMT UR4, UR5, 0x654, UR4 ;  /* 0x0000065405047896 */ /* 0x000fe20008000004 */
[----:B------:R-:W-:Y:S02]  /*0480*/  ISETP.GE.AND P2, PT, R14, 0x40, PT ;  /* 0x000000400e00780c */ /* 0x000fe40003f46270 */
[----:B------:R-:W-:-:S04]  /*0490*/  ISETP.NE.AND P0, PT, R15, RZ, PT ;  /* 0x000000ff0f00720c */ /* 0x000fc80003f05270 */
[----:B------:R-:W-:Y:S01]  /*04a0*/  ISETP.LT.AND P0, PT, R14, 0x40, !P0 ;  /* 0x000000400e00780c */ /* 0x000fe20004701270 */
[----:B---3--:R-:W-:Y:S01]  /*04b0*/  FADD R20, R20, R11 ;  /* 0x0000000b14147221 */ /* 0x008fe20000000000 */
[----:B--2---:R-:W-:-:S04]  /*04c0*/  FADD R7, R6, R13 ;  /* 0x0000000d06077221 */ /* 0x004fc80000000000 */
[----:B------:R-:W-:Y:S01]  /*04d0*/  FADD R9, R20, R7 ;  /* 0x0000000714097221 */ /* 0x000fe20000000000 */
[----:B----4-:R-:W-:-:S04]  /*04e0*/  FADD R8, R8, R19 ;  /* 0x0000001308087221 */ /* 0x010fc80000000000 */
[----:B------:R-:W-:Y:S01]  /*04f0*/  FADD R9, R8, R9 ;  /* 0x0000000908097221 */ /* 0x000fe20000000000 */
[----:B-----5:R-:W-:-:S04]  /*0500*/  FADD R6, R4, R3 ;  /* 0x0000000304067221 */ /* 0x020fc80000000000 */
[----:B------:R-:W-:-:S05]  /*0510*/  FADD R9, R6, R9 ;  /* 0x0000000906097221 */ /* 0x000fca0000000000 */
[----:B------:R-:W0:Y:S01]  /*0520*/  SHFL.BFLY PT, R10, R9, 0x10, 0x1f ;  /* 0x0e001f00090a7f89 */ /* 0x000e2200000e0000 */
[----:B------:R-:W-:Y:S01]  /*0530*/  SHF.R.U32.HI R3, RZ, 0x3, R14 ;  /* 0x00000003ff037819 */ /* 0x000fe2000001160e */
[----:B0-----:R-:W-:-:S05]  /*0540*/  FADD R10, R9, R10 ;  /* 0x0000000a090a7221 */ /* 0x001fca0000000000 */
[----:B------:R-:W0:Y:S01]  /*0550*/  SHFL.BFLY PT, R5, R10, 0x8, 0x1f ;  /* 0x0d001f000a057f89 */ /* 0x000e2200000e0000 */
[----:B------:R-:W-:Y:S01]  /*0560*/  LOP3.LUT R2, R3, 0x1c, RZ, 0xc0, !PT ;  /* 0x0000001c03027812 */ /* 0x000fe200078ec0ff */
[----:B------:R-:W-:-:S05]  /*0570*/  IMAD.SHL.U32 R3, R15, 0x20, RZ ;  /* 0x000000200f037824 */ /* 0x000fca00078e00ff */
[----:B------:R-:W-:Y:S01]  /*0580*/  LOP3.LUT R9, R3, R2, RZ, 0xfc, !PT ;  /* 0x0000000203097212 */ /* 0x000fe200078efcff */
[----:B0-----:R-:W-:-:S05]  /*0590*/  FADD R12, R10, R5 ;  /* 0x000000050a0c7221 */ /* 0x001fca0000000000 */
[----:B------:R-:W-:Y:S01]  /*05a0*/  @!P1 STS [R9+UR4], R12 ;  /* 0x0000000c09009988 */ /* 0x000fe20008000804 */
[----:B------:R-:W-:Y:S01]  /*05b0*/  LEA R4, R14, UR4, 0x2 ;  /* 0x000000040e047c11 */ /* 0x000fe2000f8e10ff */
[----:B------:R-:W-:Y:S06]  /*05c0*/  BAR.SYNC.DEFER_BLOCKING 0x0 ;  /* 0x0000000000007b1d */ /* 0x000fec0000010000 */
[----:B------:R-:W0:Y:S04]  /*05d0*/  @!P2 LDS R17, [R4] ;  /* 0x000000000411a984 */ /* 0x000e280000000800 */
[----:B0-----:R-:W0:Y:S02]  /*05e0*/  SHFL.BFLY PT, R10, R17, 0x4, 0x1f ;  /* 0x0c801f00110a7f89 */ /* 0x001e2400000e0000 */
[----:B0-----:R-:W-:-:S05]  /*05f0*/  FADD R10, R17, R10 ;  /* 0x0000000a110a7221 */ /* 0x001fca0000000000 */
[----:B------:R-:W0:Y:S02]  /*0600*/  SHFL.BFLY PT, R5, R10, 0x2, 0x1f ;  /* 0x0c401f000a057f89 */ /* 0x000e2400000e0000 */
[----:B0-----:R-:W-:-:S05]  /*0610*/  FADD R11, R10, R5 ;  /* 0x000000050a0b7221 */ /* 0x001fca0000000000 */
[----:B------:R-:W0:Y:S02]  /*0620*/  SHFL.BFLY PT, R18, R11, 0x1, 0x1f ;  /* 0x0c201f000b127f89 */ /* 0x000e2400000e0000 */
[----:B0-----:R-:W-:-:S05]  /*0630*/  FADD R13, R11, R18 ;  /* 0x000000120b0d7221 */ /* 0x001fca0000000000 */
[----:B------:R-:W-:Y:S01]  /*0640*/  @P0 STS [R4], R13 ;  /* 0x0000000d04000388 */ /* 0x000fe20000000800 */
[----:B------:R-:W-:Y:S06]  /*0650*/  BAR.SYNC.DEFER_BLOCKING 0x0 ;  /* 0x0000000000007b1d */ /* 0x000fec0000010000 */
[----:B------:R-:W0:Y:S02]  /*0660*/  LDS R5, [R3+UR4] ;  /* 0x0000000403057984 */ /* 0x000e240008000800 */
[----:B------:R-:W-:Y:S01]  /*0670*/  BAR.SYNC.DEFER_BLOCKING 0x0 ;  /* 0x0000000000007b1d */ /* 0x000fe20000010000 */
[----:B0-----:R-:W-:-:S04]  /*0680*/  FMUL R5, R5, 0.0078125 ;  /* 0x3c00000005057820 */ /* 0x001fc80000400000 */
[--C-:B------:R-:W-:Y:S01]  /*0690*/  FADD R7, R7, -R5.reuse ;  /* 0x8000000507077221 */ /* 0x100fe20000000000 */
[----:B------:R-:W-:-:S03]  /*06a0*/  FADD R20, R20, -R5 ;  /* 0x8000000514147221 */ /* 0x000fc60000000000 */
[----:B------:R-:W-:Y:S01]  /*06b0*/  FMUL R7, R7, R7 ;  /* 0x0000000707077220 */ /* 0x000fe20000400000 */
[----:B------:R-:W-:-:S03]  /*06c0*/  FADD R8, R8, -R5 ;  /* 0x8000000508087221 */ /* 0x000fc60000000000 */
[----:B------:R-:W-:Y:S01]  /*06d0*/  FFMA R7, R20, R20, R7 ;  /* 0x0000001414077223 */ /* 0x000fe20000000007 */
[----:B------:R-:W-:-:S03]  /*06e0*/  FADD R6, R6, -R5 ;  /* 0x8000000506067221 */ /* 0x000fc60000000000 */
[----:B------:R-:W-:-:S04]  /*06f0*/  FFMA R7, R8, R8, R7 ;  /* 0x0000000808077223 */ /* 0x000fc80000000007 */
[----:B------:R-:W-:-:S05]  /*0700*/  FFMA R7, R6, R6, R7 ;  /* 0x0000000606077223 */ /* 0x000fca0000000007 */
[----:B------:R-:W0:Y:S02]  /*0710*/  SHFL.BFLY PT, R6, R7, 0x10, 0x1f ;  /* 0x0e001f0007067f89 */ /* 0x000e2400000e0000 */
[----:B0-----:R-:W-:-:S05]  /*0720*/  FADD R6, R7, R6 ;  /* 0x0000000607067221 */ /* 0x001fca0000000000 */
[----:B------:R-:W0:Y:S02]  /*0730*/  SHFL.BFLY PT, R11, R6, 0x8, 0x1f ;  /* 0x0d001f00060b7f89 */ /* 0x000e2400000e0000 */
[----:B0-----:R-:W-:Y:S02]  /*0740*/  FADD R8, R6, R11 ;  /* 0x0000000b06087221 */ /* 0x001fe40000000000 */
[----:B------:R-:W0:Y:S03]  /*0750*/  LDC.64 R6, c[0x0][0x220] ;  /* 0x00008800ff067b82 */ /* 0x000e260000000a00 */
[----:B------:R1:W-:Y:S05]  /*0760*/  @!P1 STS [R9+UR4], R8 ;  /* 0x0000000809009988 */ /* 0x0003ea0008000804 */
[----:B------:R-:W-:Y:S08]  /*0770*/  BAR.SYNC.DEFER_BLOCKING 0x0 ;  /* 0x0000000000007b1d */ /* 0x000ff00000010000 */
[----:B-1----:R-:W1:Y:S01]  /*0780*/  LDC.64 R8, c[0x0][0x228] ;  /* 0x00008a00ff087b82 */ /* 0x002e620000000a00 */
[----:B------:R-:W2:Y:S04]  /*0790*/  @!P2 LDS R16, [R4] ;  /* 0x000000000410a984 */ /* 0x000ea80000000800 */
[----:B--2---:R-:W2:Y:S02]  /*07a0*/  SHFL.BFLY PT, R11, R16, 0x4, 0x1f ;  /* 0x0c801f00100b7f89 */ /* 0x004ea400000e0000 */
[----:B--2---:R-:W-:-:S05]  /*07b0*/  FADD R12, R16, R11 ;  /* 0x0000000b100c7221 */ /* 0x004fca0000000000 */
[----:B------:R-:W2:Y:S02]  /*07c0*/  SHFL.BFLY PT, R11, R12, 0x2, 0x1f ;  /* 0x0c401f000c0b7f89 */ /* 0x000ea400000e0000 */
[----:B--2---:R-:W-:-:S05]  /*07d0*/  FADD R15, R12, R11 ;  /* 0x0000000b0c0f7221 */ /* 0x004fca0000000000 */
[----:B------:R-:W2:Y:S02]  /*07e0*/  SHFL.BFLY PT, R10, R15, 0x1, 0x1f ;  /* 0x0c201f000f0a7f89 */ /* 0x000ea400000e0000 */
[----:B--2---:R-:W-:Y:S01]  /*07f0*/  FADD R17, R15, R10 ;  /* 0x0000000a0f117221 */ /* 0x004fe20000000000 */
[----:B------:R-:W-:Y:S01]  /*0800*/  SHF.R.U32.HI R13, RZ, 0x3, R14 ;  /* 0x00000003ff0d7819 */ /* 0x000fe2000001160e */
[----:B------:R-:W2:Y:S03]  /*0810*/  LDC.64 R10, c[0x0][0x230] ;  /* 0x00008c00ff0a7b82 */ /* 0x000ea60000000a00 */
[----:B------:R-:W-:Y:S05]  /*0820*/  @P0 STS [R4], R17 ;  /* 0x0000001104000388 */ /* 0x000fea0000000800 */
[----:B------:R-:W-:Y:S01]  /*0830*/  BAR.SYNC.DEFER_BLOCKING 0x0 ;  /* 0x0000000000007b1d */ /* 0x000fe20000010000 */
[----:B------:R-:W-:-:S05]  /*0840*/  SGXT.U32 R13, R13, 0x2 ;  /* 0x000000020d0d781a */ /* 0x000fca0000000000 */
[----:B------:R-:W3:Y:S01]  /*0850*/  LDS R3, [R3+UR4] ;  /* 0x0000000403037984 */ /* 0x000ee20008000800 */
[----:B------:R-:W-:Y:S01]  /*0860*/  LOP3.LUT P0, RZ, R2, R13, RZ, 0xfc, !PT ;  /* 0x0000000d02ff7212 */ /* 0x000fe2000780fcff */
[----:B0-----:R-:W-:-:S04]  /*0870*/  IMAD.WIDE R6, R0, 0x4, R6 ;  /* 0x0000000400067825 */ /* 0x001fc800078e0206 */
[----:B-1----:R-:W-:-:S04]  /*0880*/  IMAD.WIDE R8, R0, 0x4, R8 ;  /* 0x0000000400087825 */ /* 0x002fc800078e0208 */
[----:B--2---:R-:W-:-:S04]  /*0890*/  IMAD.WIDE R10, R0, 0x4, R10 ;  /* 0x00000004000a7825 */ /* 0x004fc800078e020a */
[----:B------:R0:W-:Y:S04]  /*08a0*/  @!P0 STG.E desc[UR6][R6.64], R5 ;  /* 0x0000000506008986 */ /* 0x0001e8000c101906 */
[----:B---3--:R0:W-:Y:S02]  /*08b0*/  @!P0 STG.E desc[UR6][R8.64], R3 ;  /* 0x0000000308008986 */ /* 0x0081e4000c101906 */
[----:B0-----:R-:W-:Y:S05]  /*08c0*/  @P0 EXIT ;  /* 0x000000000000094d */ /* 0x001fea0003800000 */
[----:B0-----:R-:W-:-:S07]  /*08d0*/  HFMA2.MMA R3, -RZ, RZ, 3.5, 0 ;  /* 0x43000000ff037435 */ /* 0x001fce00000001ff */
[----:B------:R-:W-:Y:S01]  /*08e0*/  STG.E desc[UR6][R10.64], R3 ;  /* 0x000000030a007986 */ /* 0x000fe2000c101906 */
[----:B------:R-:W-:Y:S05]  /*08f0*/  EXIT ;  /* 0x000000000000794d */ /* 0x000fea0003800000 */
.L_x_0:
[----:B------:R-:W-:-:S00]  /*0900*/  BRA `(.L_x_0) ;  /* 0xfffffffc00fc7947 */ /* 0x000fc0000383ffff */
[----:B------:R-:W-:-:S00]  /*0910*/  NOP ;  /* 0x0000000000007918 */ /* 0x000fc00000000000 */
        /* <DEDUP_REMOVED lines=14> */
.L_x_1:


//--------------------- .nv.shared.triton_per_fused_native_group_norm_10 --------------------------
	.section	.nv.shared.triton_per_fused_native_group_norm_10,"aw",@nobits
	.sectionflags	@""
	.align	16
	.zero		1024


//--------------------- .nv.constant0.triton_per_fused_native_group_norm_10 --------------------------
	.section	.nv.constant0.triton_per_fused_native_group_norm_10,"a",@progbits
	.sectionflags	@""
	.align	4
.nv.constant0.triton_per_fused_native_group_norm_10:
	.zero		576
